//
// Generated by NVIDIA NVVM Compiler
//
// Compiler Build ID: CL-36424714
// Cuda compilation tools, release 13.0, V13.0.88
// Based on NVVM 20.0.0
//

.version 9.0
.target sm_100
.address_size 64

	// .globl	_Z21gpu_scan_hillissteelePiS_i
.extern .shared .align 16 .b8 sh_data_[];

.visible .entry _Z21gpu_scan_hillissteelePiS_i(
	.param .u64 .ptr .align 1 _Z21gpu_scan_hillissteelePiS_i_param_0,
	.param .u64 .ptr .align 1 _Z21gpu_scan_hillissteelePiS_i_param_1,
	.param .u32 _Z21gpu_scan_hillissteelePiS_i_param_2
)
{
	.reg .pred 	%p<4>;
	.reg .b32 	%r<16>;
	.reg .b32 	%f<6>;
	.reg .b64 	%rd<9>;

	ld.param.u64 	%rd2, [_Z21gpu_scan_hillissteelePiS_i_param_0];
	ld.param.u64 	%rd1, [_Z21gpu_scan_hillissteelePiS_i_param_1];
	ld.param.u32 	%r5, [_Z21gpu_scan_hillissteelePiS_i_param_2];
	cvta.to.global.u64 	%rd3, %rd2;
	mov.u32 	%r1, %tid.x;
	mul.wide.u32 	%rd4, %r1, 4;
	add.s64 	%rd5, %rd3, %rd4;
	ld.global.u32 	%r6, [%rd5];
	cvt.rn.f32.s32 	%f1, %r6;
	shl.b32 	%r7, %r1, 2;
	mov.u32 	%r8, sh_data_;
	add.s32 	%r2, %r8, %r7;
	st.shared.f32 	[%r2], %f1;
	bar.sync 	0;
	setp.lt.s32 	%p1, %r5, 2;
	@%p1 bra 	$L__BB0_5;
	mov.b32 	%r15, 1;
$L__BB0_2:
	setp.lt.s32 	%p2, %r1, %r15;
	@%p2 bra 	$L__BB0_4;
	sub.s32 	%r10, %r1, %r15;
	shl.b32 	%r11, %r10, 2;
	add.s32 	%r13, %r8, %r11;
	ld.shared.f32 	%f2, [%r13];
	ld.shared.f32 	%f3, [%r2];
	add.f32 	%f4, %f2, %f3;
	st.shared.f32 	[%r2], %f4;
$L__BB0_4:
	bar.sync 	0;
	shl.b32 	%r15, %r15, 1;
	setp.lt.s32 	%p3, %r15, %r5;
	@%p3 bra 	$L__BB0_2;
$L__BB0_5:
	cvta.to.global.u64 	%rd6, %rd1;
	ld.shared.f32 	%f5, [%r2];
	cvt.rzi.s32.f32 	%r14, %f5;
	add.s64 	%rd8, %rd6, %rd4;
	st.global.u32 	[%rd8], %r14;
	ret;

}
	// .globl	_Z17gpu_scan_blellochPiS_i
.visible .entry _Z17gpu_scan_blellochPiS_i(
	.param .u64 .ptr .align 1 _Z17gpu_scan_blellochPiS_i_param_0,
	.param .u64 .ptr .align 1 _Z17gpu_scan_blellochPiS_i_param_1,
	.param .u32 _Z17gpu_scan_blellochPiS_i_param_2
)
{
	.reg .pred 	%p<9>;
	.reg .b32 	%r<45>;
	.reg .b32 	%f<9>;
	.reg .b64 	%rd<9>;

	ld.param.u64 	%rd1, [_Z17gpu_scan_blellochPiS_i_param_0];
	ld.param.u64 	%rd2, [_Z17gpu_scan_blellochPiS_i_param_1];
	ld.param.u32 	%r13, [_Z17gpu_scan_blellochPiS_i_param_2];
	mov.u32 	%r14, %ctaid.x;
	mov.u32 	%r15, %ntid.x;
	mul.lo.s32 	%r16, %r14, %r15;
	shl.b32 	%r17, %r16, 1;
	mov.u32 	%r1, %tid.x;
	add.s32 	%r2, %r17, %r1;
	setp.ge.s32 	%p1, %r2, %r13;
	shl.b32 	%r18, %r1, 2;
	mov.u32 	%r19, sh_data_;
	add.s32 	%r3, %r19, %r18;
	@%p1 bra 	$L__BB1_2;
	cvta.to.global.u64 	%rd3, %rd1;
	mul.wide.s32 	%rd4, %r2, 4;
	add.s64 	%rd5, %rd3, %rd4;
	ld.global.u32 	%r20, [%rd5];
	cvt.rn.f32.s32 	%f1, %r20;
	st.shared.f32 	[%r3], %f1;
$L__BB1_2:
	bar.sync 	0;
	setp.eq.s32 	%p2, %r13, 0;
	@%p2 bra 	$L__BB1_7;
	shl.b32 	%r22, %r1, 1;
	add.s32 	%r4, %r22, 2;
	mov.b32 	%r43, 1;
$L__BB1_4:
	mul.lo.s32 	%r6, %r43, %r4;
	add.s32 	%r23, %r6, -1;
	setp.ge.s32 	%p3, %r23, %r13;
	@%p3 bra 	$L__BB1_6;
	sub.s32 	%r24, %r6, %r43;
	shl.b32 	%r25, %r24, 2;
	add.s32 	%r27, %r19, %r25;
	ld.shared.f32 	%f2, [%r27+-4];
	shl.b32 	%r28, %r43, 2;
	add.s32 	%r29, %r27, %r28;
	ld.shared.f32 	%f3, [%r29+-4];
	add.f32 	%f4, %f2, %f3;
	st.shared.f32 	[%r29+-4], %f4;
$L__BB1_6:
	bar.sync 	0;
	shl.b32 	%r43, %r43, 1;
	setp.le.u32 	%p4, %r43, %r13;
	@%p4 bra 	$L__BB1_4;
$L__BB1_7:
	add.s32 	%r30, %r13, 3;
	setp.lt.u32 	%p5, %r30, 7;
	@%p5 bra 	$L__BB1_12;
	shr.s32 	%r31, %r13, 31;
	shr.u32 	%r32, %r31, 30;
	add.s32 	%r33, %r13, %r32;
	shr.s32 	%r44, %r33, 2;
	shl.b32 	%r34, %r1, 1;
	add.s32 	%r9, %r34, 2;
$L__BB1_9:
	mul.lo.s32 	%r11, %r44, %r9;
	add.s32 	%r35, %r11, %r44;
	add.s32 	%r36, %r35, -1;
	setp.ge.u32 	%p6, %r36, %r13;
	@%p6 bra 	$L__BB1_11;
	shl.b32 	%r37, %r11, 2;
	add.s32 	%r39, %r19, %r37;
	ld.shared.f32 	%f5, [%r39+-4];
	shl.b32 	%r40, %r44, 2;
	add.s32 	%r41, %r39, %r40;
	ld.shared.f32 	%f6, [%r41+-4];
	add.f32 	%f7, %f5, %f6;
	st.shared.f32 	[%r41+-4], %f7;
$L__BB1_11:
	bar.sync 	0;
	shr.u32 	%r12, %r44, 1;
	setp.gt.u32 	%p7, %r44, 1;
	mov.u32 	%r44, %r12;
	@%p7 bra 	$L__BB1_9;
$L__BB1_12:
	setp.ge.s32 	%p8, %r2, %r13;
	@%p8 bra 	$L__BB1_14;
	ld.shared.f32 	%f8, [%r3];
	cvt.rzi.s32.f32 	%r42, %f8;
	cvta.to.global.u64 	%rd6, %rd2;
	mul.wide.s32 	%rd7, %r2, 4;
	add.s64 	%rd8, %rd6, %rd7;
	st.global.u32 	[%rd8], %r42;
$L__BB1_14:
	ret;

}
	// .globl	_Z19gpu_scan_blellochv2PiS_i
.visible .entry _Z19gpu_scan_blellochv2PiS_i(
	.param .u64 .ptr .align 1 _Z19gpu_scan_blellochv2PiS_i_param_0,
	.param .u64 .ptr .align 1 _Z19gpu_scan_blellochv2PiS_i_param_1,
	.param .u32 _Z19gpu_scan_blellochv2PiS_i_param_2
)
{
	.reg .pred 	%p<8>;
	.reg .b32 	%r<46>;
	.reg .b32 	%f<9>;
	.reg .b64 	%rd<9>;

	ld.param.u64 	%rd2, [_Z19gpu_scan_blellochv2PiS_i_param_0];
	ld.param.u64 	%rd1, [_Z19gpu_scan_blellochv2PiS_i_param_1];
	ld.param.u32 	%r15, [_Z19gpu_scan_blellochv2PiS_i_param_2];
	cvta.to.global.u64 	%rd3, %rd2;
	mov.u32 	%r1, %tid.x;
	mul.wide.u32 	%rd4, %r1, 4;
	add.s64 	%rd5, %rd3, %rd4;
	ld.global.u32 	%r17, [%rd5];
	cvt.rn.f32.s32 	%f1, %r17;
	shl.b32 	%r18, %r1, 2;
	mov.u32 	%r19, sh_data_;
	add.s32 	%r2, %r19, %r18;
	st.shared.f32 	[%r2], %f1;
	bar.sync 	0;
	setp.lt.u32 	%p1, %r15, 2;
	mov.b32 	%r43, 1;
	@%p1 bra 	$L__BB2_5;
	shr.s32 	%r41, %r15, 1;
	shl.b32 	%r21, %r1, 1;
	or.b32  	%r4, %r21, 1;
	mov.b32 	%r43, 1;
$L__BB2_2:
	setp.ge.u32 	%p2, %r1, %r41;
	@%p2 bra 	$L__BB2_4;
	mul.lo.s32 	%r22, %r43, %r4;
	shl.b32 	%r23, %r22, 2;
	add.s32 	%r25, %r19, %r23;
	ld.shared.f32 	%f2, [%r25+-4];
	shl.b32 	%r26, %r43, 2;
	add.s32 	%r27, %r25, %r26;
	ld.shared.f32 	%f3, [%r27+-4];
	add.f32 	%f4, %f2, %f3;
	st.shared.f32 	[%r27+-4], %f4;
$L__BB2_4:
	shl.b32 	%r43, %r43, 1;
	bar.sync 	0;
	shr.u32 	%r8, %r41, 1;
	setp.gt.u32 	%p3, %r41, 1;
	mov.u32 	%r41, %r8;
	@%p3 bra 	$L__BB2_2;
$L__BB2_5:
	setp.ne.s32 	%p4, %r1, 0;
	@%p4 bra 	$L__BB2_7;
	shl.b32 	%r28, %r15, 2;
	add.s32 	%r30, %r19, %r28;
	mov.b32 	%r31, 0;
	st.shared.u32 	[%r30+-4], %r31;
$L__BB2_7:
	bar.sync 	0;
	setp.lt.u32 	%p5, %r15, 2;
	@%p5 bra 	$L__BB2_12;
	shl.b32 	%r33, %r1, 1;
	or.b32  	%r10, %r33, 1;
	mov.b32 	%r44, 1;
$L__BB2_9:
	shr.s32 	%r43, %r43, 1;
	setp.ge.u32 	%p6, %r1, %r44;
	@%p6 bra 	$L__BB2_11;
	mul.lo.s32 	%r34, %r43, %r10;
	shl.b32 	%r35, %r34, 2;
	add.s32 	%r37, %r19, %r35;
	ld.shared.f32 	%f5, [%r37+-4];
	shl.b32 	%r38, %r43, 2;
	add.s32 	%r39, %r37, %r38;
	ld.shared.f32 	%f6, [%r39+-4];
	st.shared.f32 	[%r37+-4], %f6;
	add.f32 	%f7, %f5, %f6;
	st.shared.f32 	[%r39+-4], %f7;
$L__BB2_11:
	bar.sync 	0;
	shl.b32 	%r44, %r44, 1;
	setp.lt.u32 	%p7, %r44, %r15;
	@%p7 bra 	$L__BB2_9;
$L__BB2_12:
	cvta.to.global.u64 	%rd6, %rd1;
	ld.shared.f32 	%f8, [%r2];
	cvt.rzi.s32.f32 	%r40, %f8;
	add.s64 	%rd8, %rd6, %rd4;
	st.global.u32 	[%rd8], %r40;
	ret;

}


// ===== COMPILED SASS (sm_100) =====

	.target	sm_100

	.elftype	@"ET_EXEC"


//--------------------- .note.nv.tkinfo           --------------------------
	.section	.note.nv.tkinfo,"",@"SHT_NOTE"
	.sectionflags	@"SHF_NOTE_NV_TKINFO"
	.tkinfo
        /*0018*/ 	.word	0x00000002
        /*0030*/ 	.string	""
        /*0030*/ 	.string	"ptxas"
        /*0030*/ 	.string	"Cuda compilation tools, release 13.0, V13.0.88"
        /*0030*/ 	.string	"Build cuda_13.0.r13.0/compiler.36424714_0"
        /*0030*/ 	.string	"-arch sm_100 -m 64 "



//--------------------- .note.nv.cuinfo           --------------------------
	.section	.note.nv.cuinfo,"",@"SHT_NOTE"
	.sectionflags	@"SHF_NOTE_NV_CUINFO"
        /*0018*/ 	.short	0x0002
        /*001a*/ 	.short	0x0064
        /*001c*/ 	.short	0x0082
	.zero		2


//--------------------- .nv.info                  --------------------------
	.section	.nv.info,"",@"SHT_CUDA_INFO"
	.align	4


	//----- nvinfo : EIATTR_REGCOUNT
	.align		4
        /*0000*/ 	.byte	0x04, 0x2f
        /*0002*/ 	.short	(.L_1 - .L_0)
	.align		4
.L_0:
        /*0004*/ 	.word	index@(_Z21gpu_scan_hillissteelePiS_i)
        /*0008*/ 	.word	0x0000000c


	//----- nvinfo : EIATTR_FRAME_SIZE
	.align		4
.L_1:
        /*000c*/ 	.byte	0x04, 0x11
        /*000e*/ 	.short	(.L_3 - .L_2)
	.align		4
.L_2:
        /*0010*/ 	.word	index@(_Z21gpu_scan_hillissteelePiS_i)
        /*0014*/ 	.word	0x00000000


	//----- nvinfo : EIATTR_REGCOUNT
	.align		4
.L_3:
        /*0018*/ 	.byte	0x04, 0x2f
        /*001a*/ 	.short	(.L_5 - .L_4)
	.align		4
.L_4:
        /*001c*/ 	.word	index@(_Z17gpu_scan_blellochPiS_i)
        /*0020*/ 	.word	0x0000000c


	//----- nvinfo : EIATTR_FRAME_SIZE
	.align		4
.L_5:
        /*0024*/ 	.byte	0x04, 0x11
        /*0026*/ 	.short	(.L_7 - .L_6)
	.align		4
.L_6:
        /*0028*/ 	.word	index@(_Z17gpu_scan_blellochPiS_i)
        /*002c*/ 	.word	0x00000000


	//----- nvinfo : EIATTR_REGCOUNT
	.align		4
.L_7:
        /*0030*/ 	.byte	0x04, 0x2f
        /*0032*/ 	.short	(.L_9 - .L_8)
	.align		4
.L_8:
        /*0034*/ 	.word	index@(_Z19gpu_scan_blellochv2PiS_i)
        /*0038*/ 	.word	0x0000000e


	//----- nvinfo : EIATTR_FRAME_SIZE
	.align		4
.L_9:
        /*003c*/ 	.byte	0x04, 0x11
        /*003e*/ 	.short	(.L_11 - .L_10)
	.align		4
.L_10:
        /*0040*/ 	.word	index@(_Z19gpu_scan_blellochv2PiS_i)
        /*0044*/ 	.word	0x00000000


	//----- nvinfo : EIATTR_MIN_STACK_SIZE
	.align		4
.L_11:
        /*0048*/ 	.byte	0x04, 0x12
        /*004a*/ 	.short	(.L_13 - .L_12)
	.align		4
.L_12:
        /*004c*/ 	.word	index@(_Z19gpu_scan_blellochv2PiS_i)
        /*0050*/ 	.word	0x00000000


	//----- nvinfo : EIATTR_MIN_STACK_SIZE
	.align		4
.L_13:
        /*0054*/ 	.byte	0x04, 0x12
        /*0056*/ 	.short	(.L_15 - .L_14)
	.align		4
.L_14:
        /*0058*/ 	.word	index@(_Z17gpu_scan_blellochPiS_i)
        /*005c*/ 	.word	0x00000000


	//----- nvinfo : EIATTR_MIN_STACK_SIZE
	.align		4
.L_15:
        /*0060*/ 	.byte	0x04, 0x12
        /*0062*/ 	.short	(.L_17 - .L_16)
	.align		4
.L_16:
        /*0064*/ 	.word	index@(_Z21gpu_scan_hillissteelePiS_i)
        /*0068*/ 	.word	0x00000000
.L_17:


//--------------------- .nv.compat                --------------------------
	.section	.nv.compat,"",@"SHT_CUDA_COMPAT_INFO"
	.align	4
        /*0000*/ 	.byte	0x02, 0x09, 0x00, 0x00, 0x02, 0x02, 0x01, 0x00, 0x02, 0x05, 0x05, 0x00, 0x03, 0x07, 0x01, 0x01
        /*0010*/ 	.byte	0x02, 0x03, 0x00, 0x00, 0x02, 0x06, 0x01, 0x00, 0x04, 0x0b, 0x08, 0x00, 0x09, 0x00, 0x00, 0x00
        /*0020*/ 	.byte	0x00, 0x00, 0x00, 0x00


//--------------------- .nv.info._Z19gpu_scan_blellochv2PiS_i --------------------------
	.section	.nv.info._Z19gpu_scan_blellochv2PiS_i,"",@"SHT_CUDA_INFO"
	.sectionflags	@""
	.align	4


	//----- nvinfo : EIATTR_CUDA_API_VERSION
	.align		4
        /*0000*/ 	.byte	0x04, 0x37
        /*0002*/ 	.short	(.L_19 - .L_18)
.L_18:
        /*0004*/ 	.word	0x00000082


	//----- nvinfo : EIATTR_KPARAM_INFO
	.align		4
.L_19:
        /*0008*/ 	.byte	0x04, 0x17
        /*000a*/ 	.short	(.L_21 - .L_20)
.L_20:
        /*000c*/ 	.word	0x00000000
        /*0010*/ 	.short	0x0002
        /*0012*/ 	.short	0x0010
        /*0014*/ 	.byte	0x00, 0xf0, 0x11, 0x00


	//----- nvinfo : EIATTR_KPARAM_INFO
	.align		4
.L_21:
        /*0018*/ 	.byte	0x04, 0x17
        /*001a*/ 	.short	(.L_23 - .L_22)
.L_22:
        /*001c*/ 	.word	0x00000000
        /*0020*/ 	.short	0x0001
        /*0022*/ 	.short	0x0008
        /*0024*/ 	.byte	0x00, 0xf5, 0x21, 0x00


	//----- nvinfo : EIATTR_KPARAM_INFO
	.align		4
.L_23:
        /*0028*/ 	.byte	0x04, 0x17
        /*002a*/ 	.short	(.L_25 - .L_24)
.L_24:
        /*002c*/ 	.word	0x00000000
        /*0030*/ 	.short	0x0000
        /*0032*/ 	.short	0x0000
        /*0034*/ 	.byte	0x00, 0xf5, 0x21, 0x00


	//----- nvinfo : EIATTR_SPARSE_MMA_MASK
	.align		4
.L_25:
        /*0038*/ 	.byte	0x03, 0x50
        /*003a*/ 	.short	0x0000


	//----- nvinfo : EIATTR_MAXREG_COUNT
	.align		4
        /*003c*/ 	.byte	0x03, 0x1b
        /*003e*/ 	.short	0x00ff


	//----- nvinfo : EIATTR_NUM_BARRIERS
	.align		4
        /*0040*/ 	.byte	0x02, 0x4c
        /*0042*/ 	.byte	0x01
	.zero		1


	//----- nvinfo : EIATTR_MERCURY_ISA_VERSION
	.align		4
        /*0044*/ 	.byte	0x03, 0x5f
        /*0046*/ 	.short	0x0101


	//----- nvinfo : EIATTR_VRC_CTA_INIT_COUNT
	.align		4
        /*0048*/ 	.byte	0x02, 0x4a
	.zero		1
	.zero		1


	//----- nvinfo : EIATTR_EXIT_INSTR_OFFSETS
	.align		4
        /*004c*/ 	.byte	0x04, 0x1c
        /*004e*/ 	.short	(.L_27 - .L_26)


	//   ....[0]....
.L_26:
        /*0050*/ 	.word	0x000003f0


	//----- nvinfo : EIATTR_CBANK_PARAM_SIZE
	.align		4
.L_27:
        /*0054*/ 	.byte	0x03, 0x19
        /*0056*/ 	.short	0x0014


	//----- nvinfo : EIATTR_PARAM_CBANK
	.align		4
        /*0058*/ 	.byte	0x04, 0x0a
        /*005a*/ 	.short	(.L_29 - .L_28)
	.align		4
.L_28:
        /*005c*/ 	.word	index@(.nv.constant0._Z19gpu_scan_blellochv2PiS_i)
        /*0060*/ 	.short	0x0380
        /*0062*/ 	.short	0x0014


	//----- nvinfo : EIATTR_SW_WAR
	.align		4
.L_29:
        /*0064*/ 	.byte	0x04, 0x36
        /*0066*/ 	.short	(.L_31 - .L_30)
.L_30:
        /*0068*/ 	.word	0x00000008
.L_31:


//--------------------- .nv.info._Z17gpu_scan_blellochPiS_i --------------------------
	.section	.nv.info._Z17gpu_scan_blellochPiS_i,"",@"SHT_CUDA_INFO"
	.sectionflags	@""
	.align	4


	//----- nvinfo : EIATTR_CUDA_API_VERSION
	.align		4
        /*0000*/ 	.byte	0x04, 0x37
        /*0002*/ 	.short	(.L_33 - .L_32)
.L_32:
        /*0004*/ 	.word	0x00000082


	//----- nvinfo : EIATTR_KPARAM_INFO
	.align		4
.L_33:
        /*0008*/ 	.byte	0x04, 0x17
        /*000a*/ 	.short	(.L_35 - .L_34)
.L_34:
        /*000c*/ 	.word	0x00000000
        /*0010*/ 	.short	0x0002
        /*0012*/ 	.short	0x0010
        /*0014*/ 	.byte	0x00, 0xf0, 0x11, 0x00


	//----- nvinfo : EIATTR_KPARAM_INFO
	.align		4
.L_35:
        /*0018*/ 	.byte	0x04, 0x17
        /*001a*/ 	.short	(.L_37 - .L_36)
.L_36:
        /*001c*/ 	.word	0x00000000
        /*0020*/ 	.short	0x0001
        /*0022*/ 	.short	0x0008
        /*0024*/ 	.byte	0x00, 0xf5, 0x21, 0x00


	//----- nvinfo : EIATTR_KPARAM_INFO
	.align		4
.L_37:
        /*0028*/ 	.byte	0x04, 0x17
        /*002a*/ 	.short	(.L_39 - .L_38)
.L_38:
        /*002c*/ 	.word	0x00000000
        /*0030*/ 	.short	0x0000
        /*0032*/ 	.short	0x0000
        /*0034*/ 	.byte	0x00, 0xf5, 0x21, 0x00


	//----- nvinfo : EIATTR_SPARSE_MMA_MASK
	.align		4
.L_39:
        /*0038*/ 	.byte	0x03, 0x50
        /*003a*/ 	.short	0x0000


	//----- nvinfo : EIATTR_MAXREG_COUNT
	.align		4
        /*003c*/ 	.byte	0x03, 0x1b
        /*003e*/ 	.short	0x00ff


	//----- nvinfo : EIATTR_NUM_BARRIERS
	.align		4
        /*0040*/ 	.byte	0x02, 0x4c
        /*0042*/ 	.byte	0x01
	.zero		1


	//----- nvinfo : EIATTR_MERCURY_ISA_VERSION
	.align		4
        /*0044*/ 	.byte	0x03, 0x5f
        /*0046*/ 	.short	0x0101


	//----- nvinfo : EIATTR_VRC_CTA_INIT_COUNT
	.align		4
        /*0048*/ 	.byte	0x02, 0x4a
	.zero		1
	.zero		1


	//----- nvinfo : EIATTR_EXIT_INSTR_OFFSETS
	.align		4
        /*004c*/ 	.byte	0x04, 0x1c
        /*004e*/ 	.short	(.L_41 - .L_40)


	//   ....[0]....
.L_40:
        /*0050*/ 	.word	0x000003f0


	//   ....[1]....
        /*0054*/ 	.word	0x00000450


	//----- nvinfo : EIATTR_CBANK_PARAM_SIZE
	.align		4
.L_41:
        /*0058*/ 	.byte	0x03, 0x19
        /*005a*/ 	.short	0x0014


	//----- nvinfo : EIATTR_PARAM_CBANK
	.align		4
        /*005c*/ 	.byte	0x04, 0x0a
        /*005e*/ 	.short	(.L_43 - .L_42)
	.align		4
.L_42:
        /*0060*/ 	.word	index@(.nv.constant0._Z17gpu_scan_blellochPiS_i)
        /*0064*/ 	.short	0x0380
        /*0066*/ 	.short	0x0014


	//----- nvinfo : EIATTR_SW_WAR
	.align		4
.L_43:
        /*0068*/ 	.byte	0x04, 0x36
        /*006a*/ 	.short	(.L_45 - .L_44)
.L_44:
        /*006c*/ 	.word	0x00000008
.L_45:


//--------------------- .nv.info._Z21gpu_scan_hillissteelePiS_i --------------------------
	.section	.nv.info._Z21gpu_scan_hillissteelePiS_i,"",@"SHT_CUDA_INFO"
	.sectionflags	@""
	.align	4


	//----- nvinfo : EIATTR_CUDA_API_VERSION
	.align		4
        /*0000*/ 	.byte	0x04, 0x37
        /*0002*/ 	.short	(.L_47 - .L_46)
.L_46:
        /*0004*/ 	.word	0x00000082


	//----- nvinfo : EIATTR_KPARAM_INFO
	.align		4
.L_47:
        /*0008*/ 	.byte	0x04, 0x17
        /*000a*/ 	.short	(.L_49 - .L_48)
.L_48:
        /*000c*/ 	.word	0x00000000
        /*0010*/ 	.short	0x0002
        /*0012*/ 	.short	0x0010
        /*0014*/ 	.byte	0x00, 0xf0, 0x11, 0x00


	//----- nvinfo : EIATTR_KPARAM_INFO
	.align		4
.L_49:
        /*0018*/ 	.byte	0x04, 0x17
        /*001a*/ 	.short	(.L_51 - .L_50)
.L_50:
        /*001c*/ 	.word	0x00000000
        /*0020*/ 	.short	0x0001
        /*0022*/ 	.short	0x0008
        /*0024*/ 	.byte	0x00, 0xf5, 0x21, 0x00


	//----- nvinfo : EIATTR_KPARAM_INFO
	.align		4
.L_51:
        /*0028*/ 	.byte	0x04, 0x17
        /*002a*/ 	.short	(.L_53 - .L_52)
.L_52:
        /*002c*/ 	.word	0x00000000
        /*0030*/ 	.short	0x0000
        /*0032*/ 	.short	0x0000
        /*0034*/ 	.byte	0x00, 0xf5, 0x21, 0x00


	//----- nvinfo : EIATTR_SPARSE_MMA_MASK
	.align		4
.L_53:
        /*0038*/ 	.byte	0x03, 0x50
        /*003a*/ 	.short	0x0000


	//----- nvinfo : EIATTR_MAXREG_COUNT
	.align		4
        /*003c*/ 	.byte	0x03, 0x1b
        /*003e*/ 	.short	0x00ff


	//----- nvinfo : EIATTR_NUM_BARRIERS
	.align		4
        /*0040*/ 	.byte	0x02, 0x4c
        /*0042*/ 	.byte	0x01
	.zero		1


	//----- nvinfo : EIATTR_MERCURY_ISA_VERSION
	.align		4
        /*0044*/ 	.byte	0x03, 0x5f
        /*0046*/ 	.short	0x0101


	//----- nvinfo : EIATTR_VRC_CTA_INIT_COUNT
	.align		4
        /*0048*/ 	.byte	0x02, 0x4a
	.zero		1
	.zero		1


	//----- nvinfo : EIATTR_EXIT_INSTR_OFFSETS
	.align		4
        /*004c*/ 	.byte	0x04, 0x1c
        /*004e*/ 	.short	(.L_55 - .L_54)


	//   ....[0]....
.L_54:
        /*0050*/ 	.word	0x00000220


	//----- nvinfo : EIATTR_CBANK_PARAM_SIZE
	.align		4
.L_55:
        /*0054*/ 	.byte	0x03, 0x19
        /*0056*/ 	.short	0x0014


	//----- nvinfo : EIATTR_PARAM_CBANK
	.align		4
        /*0058*/ 	.byte	0x04, 0x0a
        /*005a*/ 	.short	(.L_57 - .L_56)
	.align		4
.L_56:
        /*005c*/ 	.word	index@(.nv.constant0._Z21gpu_scan_hillissteelePiS_i)
        /*0060*/ 	.short	0x0380
        /*0062*/ 	.short	0x0014


	//----- nvinfo : EIATTR_SW_WAR
	.align		4
.L_57:
        /*0064*/ 	.byte	0x04, 0x36
        /*0066*/ 	.short	(.L_59 - .L_58)
.L_58:
        /*0068*/ 	.word	0x00000008
.L_59:


//--------------------- .nv.callgraph             --------------------------
	.section	.nv.callgraph,"",@"SHT_CUDA_CALLGRAPH"
	.align	4
	.sectionentsize	8
	.align		4
        /*0000*/ 	.word	0x00000000
	.align		4
        /*0004*/ 	.word	0xffffffff
	.align		4
        /*0008*/ 	.word	0x00000000
	.align		4
        /*000c*/ 	.word	0xfffffffe
	.align		4
        /*0010*/ 	.word	0x00000000
	.align		4
        /*0014*/ 	.word	0xfffffffd
	.align		4
        /*0018*/ 	.word	0x00000000
	.align		4
        /*001c*/ 	.word	0xfffffffc


//--------------------- .text._Z19gpu_scan_blellochv2PiS_i --------------------------
	.section	.text._Z19gpu_scan_blellochv2PiS_i,"ax",@progbits
	.align	128
        .global         _Z19gpu_scan_blellochv2PiS_i
        .type           _Z19gpu_scan_blellochv2PiS_i,@function
        .size           _Z19gpu_scan_blellochv2PiS_i,(.L_x_13 - _Z19gpu_scan_blellochv2PiS_i)
        .other          _Z19gpu_scan_blellochv2PiS_i,@"STO_CUDA_ENTRY STV_DEFAULT"
_Z19gpu_scan_blellochv2PiS_i:
.text._Z19gpu_scan_blellochv2PiS_i:
[----:B------:R-:W-:Y:S01]  /*0000*/  LDC R1, c[0x0][0x37c] ;  /* 0x0000df00ff017b82 */ /* 0x000fe20000000800 */
[----:B------:R-:W0:Y:S07]  /*0010*/  S2R R11, SR_TID.X ;  /* 0x00000000000b7919 */ /* 0x000e2e0000002100 */
[----:B------:R-:W0:Y:S01]  /*0020*/  LDC.64 R2, c[0x0][0x380] ;  /* 0x0000e000ff027b82 */ /* 0x000e220000000a00 */
[----:B------:R-:W1:Y:S01]  /*0030*/  LDCU.64 UR8, c[0x0][0x358] ;  /* 0x00006b00ff0877ac */ /* 0x000e620008000a00 */
[----:B------:R-:W2:Y:S06]  /*0040*/  LDCU UR6, c[0x0][0x390] ;  /* 0x00007200ff0677ac */ /* 0x000eac0008000800 */
[----:B------:R-:W3:Y:S08]  /*0050*/  S2UR UR5, SR_CgaCtaId ;  /* 0x00000000000579c3 */ /* 0x000ef00000008800 */
[----:B------:R-:W4:Y:S01]  /*0060*/  LDC R6, c[0x0][0x390] ;  /* 0x0000e400ff067b82 */ /* 0x000f220000000800 */
[----:B0-----:R-:W-:-:S06]  /*0070*/  IMAD.WIDE.U32 R2, R11, 0x4, R2 ;  /* 0x000000040b027825 */ /* 0x001fcc00078e0002 */
[----:B-1----:R-:W5:Y:S01]  /*0080*/  LDG.E R2, desc[UR8][R2.64] ;  /* 0x0000000802027981 */ /* 0x002f62000c1e1900 */
[----:B------:R-:W-:Y:S01]  /*0090*/  UMOV UR4, 0x400 ;  /* 0x0000040000047882 */ /* 0x000fe20000000000 */
[----:B--2---:R-:W-:Y:S01]  /*00a0*/  UISETP.GE.U32.AND UP0, UPT, UR6, 0x2, UPT ;  /* 0x000000020600788c */ /* 0x004fe2000bf06070 */
[----:B------:R-:W-:Y:S01]  /*00b0*/  ISETP.NE.AND P1, PT, R11, RZ, PT ;  /* 0x000000ff0b00720c */ /* 0x000fe20003f25270 */
[----:B---3--:R-:W-:Y:S01]  /*00c0*/  ULEA UR4, UR5, UR4, 0x18 ;  /* 0x0000000405047291 */ /* 0x008fe2000f8ec0ff */
[----:B----4-:R-:W-:-:S05]  /*00d0*/  ISETP.GE.U32.AND P2, PT, R6, 0x2, PT ;  /* 0x000000020600780c */ /* 0x010fca0003f46070 */
[----:B------:R-:W-:Y:S02]  /*00e0*/  LEA R5, R11, UR4, 0x2 ;  /* 0x000000040b057c11 */ /* 0x000fe4000f8e10ff */
[----:B-----5:R-:W-:Y:S01]  /*00f0*/  I2FP.F32.S32 R0, R2 ;  /* 0x0000000200007245 */ /* 0x020fe20000201400 */
[----:B------:R-:W-:-:S04]  /*0100*/  IMAD.MOV.U32 R2, RZ, RZ, 0x1 ;  /* 0x00000001ff027424 */ /* 0x000fc800078e00ff */
[----:B------:R0:W-:Y:S01]  /*0110*/  STS [R5], R0 ;  /* 0x0000000005007388 */ /* 0x0001e20000000800 */
[----:B------:R-:W-:Y:S06]  /*0120*/  BAR.SYNC.DEFER_BLOCKING 0x0 ;  /* 0x0000000000007b1d */ /* 0x000fec0000010000 */
[----:B------:R-:W-:Y:S05]  /*0130*/  BRA.U !UP0, `(.L_x_0) ;  /* 0x0000000108447547 */ /* 0x000fea000b800000 */
[----:B------:R-:W-:Y:S01]  /*0140*/  LEA R3, R11, 0x1, 0x1 ;  /* 0x000000010b037811 */ /* 0x000fe200078e08ff */
[----:B------:R-:W-:Y:S01]  /*0150*/  IMAD.MOV.U32 R2, RZ, RZ, 0x1 ;  /* 0x00000001ff027424 */ /* 0x000fe200078e00ff */
[----:B------:R-:W-:-:S12]  /*0160*/  USHF.R.S32.HI UR5, URZ, 0x1, UR6 ;  /* 0x00000001ff057899 */ /* 0x000fd80008011406 */
.L_x_1:
[----:B------:R-:W-:Y:S01]  /*0170*/  ISETP.GE.U32.AND P0, PT, R11, UR5, PT ;  /* 0x000000050b007c0c */ /* 0x000fe2000bf06070 */
[----:B------:R-:W-:Y:S02]  /*0180*/  UISETP.GT.U32.AND UP0, UPT, UR5, 0x1, UPT ;  /* 0x000000010500788c */ /* 0x000fe4000bf04070 */
[----:B------:R-:W-:-:S07]  /*0190*/  USHF.R.U32.HI UR6, URZ, 0x1, UR5 ;  /* 0x00000001ff067899 */ /* 0x000fce0008011605 */
[----:B------:R-:W-:-:S03]  /*01a0*/  UMOV UR5, UR6 ;  /* 0x0000000600057c82 */ /* 0x000fc60008000000 */
[----:B01----:R-:W-:-:S05]  /*01b0*/  @!P0 IMAD R0, R3, R2, RZ ;  /* 0x0000000203008224 */ /* 0x003fca00078e02ff */
[----:B------:R-:W-:-:S05]  /*01c0*/  @!P0 LEA R7, R0, UR4, 0x2 ;  /* 0x0000000400078c11 */ /* 0x000fca000f8e10ff */
[C---:B------:R-:W-:Y:S02]  /*01d0*/  @!P0 IMAD R0, R2.reuse, 0x4, R7 ;  /* 0x0000000402008824 */ /* 0x040fe400078e0207 */
[----:B------:R-:W-:Y:S01]  /*01e0*/  @!P0 LDS R7, [R7+-0x4] ;  /* 0xfffffc0007078984 */ /* 0x000fe20000000800 */
[----:B------:R-:W-:-:S03]  /*01f0*/  IMAD.SHL.U32 R2, R2, 0x2, RZ ;  /* 0x0000000202027824 */ /* 0x000fc600078e00ff */
[----:B------:R-:W0:Y:S02]  /*0200*/  @!P0 LDS R4, [R0+-0x4] ;  /* 0xfffffc0000048984 */ /* 0x000e240000000800 */
[----:B0-----:R-:W-:-:S05]  /*0210*/  @!P0 FADD R9, R7, R4 ;  /* 0x0000000407098221 */ /* 0x001fca0000000000 */
[----:B------:R1:W-:Y:S01]  /*0220*/  @!P0 STS [R0+-0x4], R9 ;  /* 0xfffffc0900008388 */ /* 0x0003e20000000800 */
[----:B------:R-:W-:Y:S06]  /*0230*/  BAR.SYNC.DEFER_BLOCKING 0x0 ;  /* 0x0000000000007b1d */ /* 0x000fec0000010000 */
[----:B------:R-:W-:Y:S05]  /*0240*/  BRA.U UP0, `(.L_x_1) ;  /* 0xfffffffd00c87547 */ /* 0x000fea000b83ffff */
.L_x_0:
[----:B01----:R-:W-:-:S05]  /*0250*/  @!P1 LEA R0, R6, UR4, 0x2 ;  /* 0x0000000406009c11 */ /* 0x003fca000f8e10ff */
[----:B------:R0:W-:Y:S01]  /*0260*/  @!P1 STS [R0+-0x4], RZ ;  /* 0xfffffcff00009388 */ /* 0x0001e20000000800 */
[----:B------:R-:W-:Y:S06]  /*0270*/  BAR.SYNC.DEFER_BLOCKING 0x0 ;  /* 0x0000000000007b1d */ /* 0x000fec0000010000 */
[----:B------:R-:W-:Y:S05]  /*0280*/  @!P2 BRA `(.L_x_2) ;  /* 0x000000000044a947 */ /* 0x000fea0003800000 */
[----:B------:R-:W-:Y:S01]  /*0290*/  LEA R9, R11, 0x1, 0x1 ;  /* 0x000000010b097811 */ /* 0x000fe200078e08ff */
[----:B------:R-:W1:Y:S01]  /*02a0*/  LDCU UR6, c[0x0][0x390] ;  /* 0x00007200ff0677ac */ /* 0x000e620008000800 */
[----:B------:R-:W-:-:S05]  /*02b0*/  UMOV UR5, 0x1 ;  /* 0x0000000100057882 */ /* 0x000fca0000000000 */
.L_x_3:
[----:B------:R-:W-:Y:S01]  /*02c0*/  ISETP.GE.U32.AND P0, PT, R11, UR5, PT ;  /* 0x000000050b007c0c */ /* 0x000fe2000bf06070 */
[----:B------:R-:W-:Y:S01]  /*02d0*/  USHF.L.U32 UR5, UR5, 0x1, URZ ;  /* 0x0000000105057899 */ /* 0x000fe200080006ff */
[----:B------:R-:W-:-:S03]  /*02e0*/  SHF.R.S32.HI R2, RZ, 0x1, R2 ;  /* 0x00000001ff027819 */ /* 0x000fc60000011402 */
[----:B-1----:R-:W-:-:S08]  /*02f0*/  UISETP.GE.U32.AND UP0, UPT, UR5, UR6, UPT ;  /* 0x000000060500728c */ /* 0x002fd0000bf06070 */
[----:B0-----:R-:W-:-:S05]  /*0300*/  @!P0 IMAD R0, R2, R9, RZ ;  /* 0x0000000902008224 */ /* 0x001fca00078e02ff */
[----:B--2---:R-:W-:-:S05]  /*0310*/  @!P0 LEA R3, R0, UR4, 0x2 ;  /* 0x0000000400038c11 */ /* 0x004fca000f8e10ff */
[----:B------:R-:W-:Y:S01]  /*0320*/  @!P0 IMAD R4, R2, 0x4, R3 ;  /* 0x0000000402048824 */ /* 0x000fe200078e0203 */
[----:B------:R-:W-:Y:S04]  /*0330*/  @!P0 LDS R0, [R3+-0x4] ;  /* 0xfffffc0003008984 */ /* 0x000fe80000000800 */
[----:B------:R-:W0:Y:S02]  /*0340*/  @!P0 LDS R6, [R4+-0x4] ;  /* 0xfffffc0004068984 */ /* 0x000e240000000800 */
[----:B0-----:R-:W-:Y:S02]  /*0350*/  @!P0 FADD R7, R0, R6 ;  /* 0x0000000600078221 */ /* 0x001fe40000000000 */
[----:B------:R2:W-:Y:S04]  /*0360*/  @!P0 STS [R3+-0x4], R6 ;  /* 0xfffffc0603008388 */ /* 0x0005e80000000800 */
[----:B------:R2:W-:Y:S01]  /*0370*/  @!P0 STS [R4+-0x4], R7 ;  /* 0xfffffc0704008388 */ /* 0x0005e20000000800 */
[----:B------:R-:W-:Y:S06]  /*0380*/  BAR.SYNC.DEFER_BLOCKING 0x0 ;  /* 0x0000000000007b1d */ /* 0x000fec0000010000 */
[----:B------:R-:W-:Y:S05]  /*0390*/  BRA.U !UP0, `(.L_x_3) ;  /* 0xfffffffd08c87547 */ /* 0x000fea000b83ffff */
.L_x_2:
[----:B------:R-:W1:Y:S01]  /*03a0*/  LDS R5, [R5] ;  /* 0x0000000005057984 */ /* 0x000e620000000800 */
[----:B--2---:R-:W2:Y:S02]  /*03b0*/  LDC.64 R2, c[0x0][0x388] ;  /* 0x0000e200ff027b82 */ /* 0x004ea40000000a00 */
[----:B--2---:R-:W-:Y:S01]  /*03c0*/  IMAD.WIDE.U32 R2, R11, 0x4, R2 ;  /* 0x000000040b027825 */ /* 0x004fe200078e0002 */
[----:B-1----:R-:W1:Y:S04]  /*03d0*/  F2I.TRUNC.NTZ R7, R5 ;  /* 0x0000000500077305 */ /* 0x002e68000020f100 */
[----:B-1----:R-:W-:Y:S01]  /*03e0*/  STG.E desc[UR8][R2.64], R7 ;  /* 0x0000000702007986 */ /* 0x002fe2000c101908 */
[----:B------:R-:W-:Y:S05]  /*03f0*/  EXIT ;  /* 0x000000000000794d */ /* 0x000fea0003800000 */
.L_x_4:
[----:B------:R-:W-:-:S00]  /*0400*/  BRA `(.L_x_4) ;  /* 0xfffffffc00fc7947 */ /* 0x000fc0000383ffff */
[----:B------:R-:W-:-:S00]  /*0410*/  NOP ;  /* 0x0000000000007918 */ /* 0x000fc00000000000 */
        /* <DEDUP_REMOVED lines=14> */
.L_x_13:


//--------------------- .text._Z17gpu_scan_blellochPiS_i --------------------------
	.section	.text._Z17gpu_scan_blellochPiS_i,"ax",@progbits
	.align	128
        .global         _Z17gpu_scan_blellochPiS_i
        .type           _Z17gpu_scan_blellochPiS_i,@function
        .size           _Z17gpu_scan_blellochPiS_i,(.L_x_14 - _Z17gpu_scan_blellochPiS_i)
        .other          _Z17gpu_scan_blellochPiS_i,@"STO_CUDA_ENTRY STV_DEFAULT"
_Z17gpu_scan_blellochPiS_i:
.text._Z17gpu_scan_blellochPiS_i:
[----:B------:R-:W-:Y:S01]  /*0000*/  LDC R1, c[0x0][0x37c] ;  /* 0x0000df00ff017b82 */ /* 0x000fe20000000800 */
[----:B------:R-:W0:Y:S07]  /*0010*/  S2R R9, SR_TID.X ;  /* 0x0000000000097919 */ /* 0x000e2e0000002100 */
[----:B------:R-:W1:Y:S01]  /*0020*/  S2UR UR4, SR_CTAID.X ;  /* 0x00000000000479c3 */ /* 0x000e620000002500 */
[----:B------:R-:W2:Y:S01]  /*0030*/  LDCU UR6, c[0x0][0x390] ;  /* 0x00007200ff0677ac */ /* 0x000ea20008000800 */
[----:B------:R-:W3:Y:S06]  /*0040*/  LDCU.64 UR8, c[0x0][0x358] ;  /* 0x00006b00ff0877ac */ /* 0x000eec0008000a00 */
[----:B------:R-:W1:Y:S02]  /*0050*/  LDC R0, c[0x0][0x360] ;  /* 0x0000d800ff007b82 */ /* 0x000e640000000800 */
[----:B-1----:R-:W-:-:S04]  /*0060*/  IMAD R0, R0, UR4, RZ ;  /* 0x0000000400007c24 */ /* 0x002fc8000f8e02ff */
[----:B0-----:R-:W-:-:S05]  /*0070*/  IMAD R0, R0, 0x2, R9 ;  /* 0x0000000200007824 */ /* 0x001fca00078e0209 */
[----:B--2---:R-:W-:-:S13]  /*0080*/  ISETP.GE.AND P0, PT, R0, UR6, PT ;  /* 0x0000000600007c0c */ /* 0x004fda000bf06270 */
[----:B------:R-:W0:Y:S02]  /*0090*/  @!P0 LDC.64 R2, c[0x0][0x380] ;  /* 0x0000e000ff028b82 */ /* 0x000e240000000a00 */
[----:B0-----:R-:W-:-:S06]  /*00a0*/  @!P0 IMAD.WIDE R2, R0, 0x4, R2 ;  /* 0x0000000400028825 */ /* 0x001fcc00078e0202 */
[----:B---3--:R-:W2:Y:S01]  /*00b0*/  @!P0 LDG.E R2, desc[UR8][R2.64] ;  /* 0x0000000802028981 */ /* 0x008ea2000c1e1900 */
[----:B------:R-:W0:Y:S01]  /*00c0*/  S2UR UR5, SR_CgaCtaId ;  /* 0x00000000000579c3 */ /* 0x000e220000008800 */
[----:B------:R-:W-:Y:S01]  /*00d0*/  UMOV UR4, 0x400 ;  /* 0x0000040000047882 */ /* 0x000fe20000000000 */
[----:B------:R-:W-:Y:S02]  /*00e0*/  UISETP.NE.AND UP0, UPT, UR6, URZ, UPT ;  /* 0x000000ff0600728c */ /* 0x000fe4000bf05270 */
[----:B0-----:R-:W-:-:S06]  /*00f0*/  ULEA UR4, UR5, UR4, 0x18 ;  /* 0x0000000405047291 */ /* 0x001fcc000f8ec0ff */
[----:B------:R-:W-:Y:S02]  /*0100*/  LEA R4, R9, UR4, 0x2 ;  /* 0x0000000409047c11 */ /* 0x000fe4000f8e10ff */
[----:B--2---:R-:W-:-:S05]  /*0110*/  @!P0 I2FP.F32.S32 R5, R2 ;  /* 0x0000000200058245 */ /* 0x004fca0000201400 */
[----:B------:R0:W-:Y:S01]  /*0120*/  @!P0 STS [R4], R5 ;  /* 0x0000000504008388 */ /* 0x0001e20000000800 */
[----:B------:R-:W-:Y:S06]  /*0130*/  BAR.SYNC.DEFER_BLOCKING 0x0 ;  /* 0x0000000000007b1d */ /* 0x000fec0000010000 */
[----:B------:R-:W-:Y:S05]  /*0140*/  BRA.U !UP0, `(.L_x_5) ;  /* 0x0000000108487547 */ /* 0x000fea000b800000 */
[----:B------:R-:W-:Y:S01]  /*0150*/  LEA R2, R9, 0x2, 0x1 ;  /* 0x0000000209027811 */ /* 0x000fe200078e08ff */
[----:B------:R-:W-:Y:S01]  /*0160*/  IMAD.MOV.U32 R3, RZ, RZ, 0x1 ;  /* 0x00000001ff037424 */ /* 0x000fe200078e00ff */
[----:B------:R-:W1:Y:S01]  /*0170*/  LDCU UR6, c[0x0][0x390] ;  /* 0x00007200ff0677ac */ /* 0x000e620008000800 */
[----:B------:R-:W-:-:S05]  /*0180*/  NOP ;  /* 0x0000000000007918 */ /* 0x000fca0000000000 */
.L_x_6:
[----:B------:R-:W-:-:S04]  /*0190*/  IMAD R6, R2, R3, RZ ;  /* 0x0000000302067224 */ /* 0x000fc800078e02ff */
[----:B0-----:R-:W-:-:S05]  /*01a0*/  VIADD R5, R6, 0xffffffff ;  /* 0xffffffff06057836 */ /* 0x001fca0000000000 */
[----:B-1----:R-:W-:-:S13]  /*01b0*/  ISETP.GE.AND P0, PT, R5, UR6, PT ;  /* 0x0000000605007c0c */ /* 0x002fda000bf06270 */
[----:B------:R-:W-:-:S05]  /*01c0*/  @!P0 IMAD.IADD R5, R6, 0x1, -R3 ;  /* 0x0000000106058824 */ /* 0x000fca00078e0a03 */
[----:B------:R-:W-:-:S04]  /*01d0*/  @!P0 LEA R6, R5, UR4, 0x2 ;  /* 0x0000000405068c11 */ /* 0x000fc8000f8e10ff */
[C---:B------:R-:W-:Y:S01]  /*01e0*/  @!P0 LEA R5, R3.reuse, R6, 0x2 ;  /* 0x0000000603058211 */ /* 0x040fe200078e10ff */
[----:B------:R-:W-:Y:S01]  /*01f0*/  IMAD.SHL.U32 R3, R3, 0x2, RZ ;  /* 0x0000000203037824 */ /* 0x000fe200078e00ff */
[----:B------:R-:W-:Y:S04]  /*0200*/  @!P0 LDS R6, [R6+-0x4] ;  /* 0xfffffc0006068984 */ /* 0x000fe80000000800 */
[----:B------:R-:W0:Y:S02]  /*0210*/  @!P0 LDS R7, [R5+-0x4] ;  /* 0xfffffc0005078984 */ /* 0x000e240000000800 */
[----:B0-----:R-:W-:-:S05]  /*0220*/  @!P0 FADD R8, R6, R7 ;  /* 0x0000000706088221 */ /* 0x001fca0000000000 */
[----:B------:R2:W-:Y:S01]  /*0230*/  @!P0 STS [R5+-0x4], R8 ;  /* 0xfffffc0805008388 */ /* 0x0005e20000000800 */
[----:B------:R-:W-:Y:S01]  /*0240*/  BAR.SYNC.DEFER_BLOCKING 0x0 ;  /* 0x0000000000007b1d */ /* 0x000fe20000010000 */
[----:B------:R-:W-:-:S13]  /*0250*/  ISETP.GT.U32.AND P0, PT, R3, UR6, PT ;  /* 0x0000000603007c0c */ /* 0x000fda000bf04070 */
[----:B--2---:R-:W-:Y:S05]  /*0260*/  @!P0 BRA `(.L_x_6) ;  /* 0xfffffffc00c88947 */ /* 0x004fea000383ffff */
.L_x_5:
[----:B------:R-:W-:-:S04]  /*0270*/  UIADD3 UR5, UPT, UPT, UR6, 0x3, URZ ;  /* 0x0000000306057890 */ /* 0x000fc8000fffe0ff */
[----:B------:R-:W-:-:S09]  /*0280*/  UISETP.GE.U32.AND UP0, UPT, UR5, 0x7, UPT ;  /* 0x000000070500788c */ /* 0x000fd2000bf06070 */
[----:B------:R-:W-:Y:S05]  /*0290*/  BRA.U !UP0, `(.L_x_7) ;  /* 0x0000000108507547 */ /* 0x000fea000b800000 */
[----:B------:R-:W-:Y:S01]  /*02a0*/  USHF.R.S32.HI UR5, URZ, 0x1f, UR6 ;  /* 0x0000001fff057899 */ /* 0x000fe20008011406 */
[----:B------:R-:W-:Y:S01]  /*02b0*/  LEA R9, R9, 0x2, 0x1 ;  /* 0x0000000209097811 */ /* 0x000fe200078e08ff */
[----:B------:R-:W1:Y:S02]  /*02c0*/  LDCU UR7, c[0x0][0x390] ;  /* 0x00007200ff0777ac */ /* 0x000e640008000800 */
[----:B------:R-:W-:-:S04]  /*02d0*/  ULEA.HI UR5, UR5, UR6, URZ, 0x2 ;  /* 0x0000000605057291 */ /* 0x000fc8000f8f10ff */
[----:B------:R-:W-:-:S06]  /*02e0*/  USHF.R.S32.HI UR5, URZ, 0x2, UR5 ;  /* 0x00000002ff057899 */ /* 0x000fcc0008011405 */
[----:B------:R-:W-:-:S07]  /*02f0*/  IMAD.U32 R2, RZ, RZ, UR5 ;  /* 0x00000005ff027e24 */ /* 0x000fce000f8e00ff */
.L_x_8:
[----:B------:R-:W-:Y:S01]  /*0300*/  IMAD R3, R9, R2, RZ ;  /* 0x0000000209037224 */ /* 0x000fe200078e02ff */
[----:B-1----:R-:W-:-:S04]  /*0310*/  UMOV UR6, UR7 ;  /* 0x0000000700067c82 */ /* 0x002fc80008000000 */
[----:B0-----:R-:W-:-:S04]  /*0320*/  IADD3 R5, PT, PT, R3, -0x1, R2 ;  /* 0xffffffff03057810 */ /* 0x001fc80007ffe002 */
[----:B------:R-:W-:-:S13]  /*0330*/  ISETP.GE.U32.AND P0, PT, R5, UR6, PT ;  /* 0x0000000605007c0c */ /* 0x000fda000bf06070 */
[----:B------:R-:W-:-:S04]  /*0340*/  @!P0 LEA R3, R3, UR4, 0x2 ;  /* 0x0000000403038c11 */ /* 0x000fc8000f8e10ff */
[----:B------:R-:W-:Y:S02]  /*0350*/  @!P0 LEA R5, R2, R3, 0x2 ;  /* 0x0000000302058211 */ /* 0x000fe400078e10ff */
[----:B------:R-:W-:Y:S04]  /*0360*/  @!P0 LDS R3, [R3+-0x4] ;  /* 0xfffffc0003038984 */ /* 0x000fe80000000800 */
[----:B------:R-:W0:Y:S02]  /*0370*/  @!P0 LDS R6, [R5+-0x4] ;  /* 0xfffffc0005068984 */ /* 0x000e240000000800 */
[----:B0-----:R-:W-:-:S05]  /*0380*/  @!P0 FADD R6, R3, R6 ;  /* 0x0000000603068221 */ /* 0x001fca0000000000 */
[----:B------:R2:W-:Y:S01]  /*0390*/  @!P0 STS [R5+-0x4], R6 ;  /* 0xfffffc0605008388 */ /* 0x0005e20000000800 */
[----:B------:R-:W-:Y:S01]  /*03a0*/  BAR.SYNC.DEFER_BLOCKING 0x0 ;  /* 0x0000000000007b1d */ /* 0x000fe20000010000 */
[----:B------:R-:W-:Y:S02]  /*03b0*/  ISETP.GT.U32.AND P0, PT, R2, 0x1, PT ;  /* 0x000000010200780c */ /* 0x000fe40003f04070 */
[----:B------:R-:W-:-:S11]  /*03c0*/  SHF.R.U32.HI R2, RZ, 0x1, R2 ;  /* 0x00000001ff027819 */ /* 0x000fd60000011602 */
[----:B--2---:R-:W-:Y:S05]  /*03d0*/  @P0 BRA `(.L_x_8) ;  /* 0xfffffffc00c80947 */ /* 0x004fea000383ffff */
.L_x_7:
[----:B------:R-:W-:-:S13]  /*03e0*/  ISETP.GE.AND P0, PT, R0, UR6, PT ;  /* 0x0000000600007c0c */ /* 0x000fda000bf06270 */
[----:B------:R-:W-:Y:S05]  /*03f0*/  @P0 EXIT ;  /* 0x000000000000094d */ /* 0x000fea0003800000 */
[----:B0-----:R-:W0:Y:S01]  /*0400*/  LDS R4, [R4] ;  /* 0x0000000004047984 */ /* 0x001e220000000800 */
[----:B------:R-:W1:Y:S02]  /*0410*/  LDC.64 R2, c[0x0][0x388] ;  /* 0x0000e200ff027b82 */ /* 0x000e640000000a00 */
[----:B-1----:R-:W-:Y:S01]  /*0420*/  IMAD.WIDE R2, R0, 0x4, R2 ;  /* 0x0000000400027825 */ /* 0x002fe200078e0202 */
[----:B0-----:R-:W0:Y:S04]  /*0430*/  F2I.TRUNC.NTZ R5, R4 ;  /* 0x0000000400057305 */ /* 0x001e28000020f100 */
[----:B0-----:R-:W-:Y:S01]  /*0440*/  STG.E desc[UR8][R2.64], R5 ;  /* 0x0000000502007986 */ /* 0x001fe2000c101908 */
[----:B------:R-:W-:Y:S05]  /*0450*/  EXIT ;  /* 0x000000000000794d */ /* 0x000fea0003800000 */
.L_x_9:
        /* <DEDUP_REMOVED lines=10> */
.L_x_14:


//--------------------- .text._Z21gpu_scan_hillissteelePiS_i --------------------------
	.section	.text._Z21gpu_scan_hillissteelePiS_i,"ax",@progbits
	.align	128
        .global         _Z21gpu_scan_hillissteelePiS_i
        .type           _Z21gpu_scan_hillissteelePiS_i,@function
        .size           _Z21gpu_scan_hillissteelePiS_i,(.L_x_15 - _Z21gpu_scan_hillissteelePiS_i)
        .other          _Z21gpu_scan_hillissteelePiS_i,@"STO_CUDA_ENTRY STV_DEFAULT"
_Z21gpu_scan_hillissteelePiS_i:
.text._Z21gpu_scan_hillissteelePiS_i:
[----:B------:R-:W-:Y:S01]  /*0000*/  LDC R1, c[0x0][0x37c] ;  /* 0x0000df00ff017b82 */ /* 0x000fe20000000800 */
[----:B------:R-:W0:Y:S07]  /*0010*/  S2R R9, SR_TID.X ;  /* 0x0000000000097919 */ /* 0x000e2e0000002100 */
[----:B------:R-:W0:Y:S01]  /*0020*/  LDC.64 R2, c[0x0][0x380] ;  /* 0x0000e000ff027b82 */ /* 0x000e220000000a00 */
[----:B------:R-:W1:Y:S01]  /*0030*/  LDCU.64 UR6, c[0x0][0x358] ;  /* 0x00006b00ff0677ac */ /* 0x000e620008000a00 */
[----:B------:R-:W2:Y:S01]  /*0040*/  LDCU UR8, c[0x0][0x390] ;  /* 0x00007200ff0877ac */ /* 0x000ea20008000800 */
[----:B0-----:R-:W-:-:S06]  /*0050*/  IMAD.WIDE.U32 R2, R9, 0x4, R2 ;  /* 0x0000000409027825 */ /* 0x001fcc00078e0002 */
[----:B-1----:R-:W3:Y:S01]  /*0060*/  LDG.E R2, desc[UR6][R2.64] ;  /* 0x0000000602027981 */ /* 0x002ee2000c1e1900 */
[----:B------:R-:W0:Y:S01]  /*0070*/  S2UR UR5, SR_CgaCtaId ;  /* 0x00000000000579c3 */ /* 0x000e220000008800 */
[----:B------:R-:W-:Y:S01]  /*0080*/  UMOV UR4, 0x400 ;  /* 0x0000040000047882 */ /* 0x000fe20000000000 */
[----:B--2---:R-:W-:Y:S02]  /*0090*/  UISETP.GE.AND UP0, UPT, UR8, 0x2, UPT ;  /* 0x000000020800788c */ /* 0x004fe4000bf06270 */
[----:B0-----:R-:W-:-:S06]  /*00a0*/  ULEA UR4, UR5, UR4, 0x18 ;  /* 0x0000000405047291 */ /* 0x001fcc000f8ec0ff */
[----:B------:R-:W-:Y:S02]  /*00b0*/  LEA R5, R9, UR4, 0x2 ;  /* 0x0000000409057c11 */ /* 0x000fe4000f8e10ff */
[----:B---3--:R-:W-:-:S05]  /*00c0*/  I2FP.F32.S32 R0, R2 ;  /* 0x0000000200007245 */ /* 0x008fca0000201400 */
[----:B------:R0:W-:Y:S01]  /*00d0*/  STS [R5], R0 ;  /* 0x0000000005007388 */ /* 0x0001e20000000800 */
[----:B------:R-:W-:Y:S06]  /*00e0*/  BAR.SYNC.DEFER_BLOCKING 0x0 ;  /* 0x0000000000007b1d */ /* 0x000fec0000010000 */
[----:B------:R-:W-:Y:S05]  /*00f0*/  BRA.U !UP0, `(.L_x_10) ;  /* 0x0000000108347547 */ /* 0x000fea000b800000 */
[----:B------:R-:W1:Y:S01]  /*0100*/  LDCU UR8, c[0x0][0x390] ;  /* 0x00007200ff0877ac */ /* 0x000e620008000800 */
[----:B------:R-:W-:-:S05]  /*0110*/  UMOV UR5, 0x1 ;  /* 0x0000000100057882 */ /* 0x000fca0000000000 */
.L_x_11:
[----:B------:R-:W-:-:S13]  /*0120*/  ISETP.GE.AND P0, PT, R9, UR5, PT ;  /* 0x0000000509007c0c */ /* 0x000fda000bf06270 */
[----:B0-----:R-:W-:Y:S01]  /*0130*/  @P0 IADD3 R0, PT, PT, R9, -UR5, RZ ;  /* 0x8000000509000c10 */ /* 0x001fe2000fffe0ff */
[----:B------:R-:W-:Y:S01]  /*0140*/  @P0 LDS R3, [R5] ;  /* 0x0000000005030984 */ /* 0x000fe20000000800 */
[----:B------:R-:W-:Y:S02]  /*0150*/  USHF.L.U32 UR5, UR5, 0x1, URZ ;  /* 0x0000000105057899 */ /* 0x000fe400080006ff */
[----:B------:R-:W-:Y:S02]  /*0160*/  @P0 LEA R0, R0, UR4, 0x2 ;  /* 0x0000000400000c11 */ /* 0x000fe4000f8e10ff */
[----:B-1----:R-:W-:-:S04]  /*0170*/  UISETP.GE.AND UP0, UPT, UR5, UR8, UPT ;  /* 0x000000080500728c */ /* 0x002fc8000bf06270 */
[----:B------:R-:W0:Y:S02]  /*0180*/  @P0 LDS R0, [R0] ;  /* 0x0000000000000984 */ /* 0x000e240000000800 */
[----:B0-2---:R-:W-:-:S05]  /*0190*/  @P0 FADD R2, R0, R3 ;  /* 0x0000000300020221 */ /* 0x005fca0000000000 */
[----:B------:R2:W-:Y:S01]  /*01a0*/  @P0 STS [R5], R2 ;  /* 0x0000000205000388 */ /* 0x0005e20000000800 */
[----:B------:R-:W-:Y:S06]  /*01b0*/  BAR.SYNC.DEFER_BLOCKING 0x0 ;  /* 0x0000000000007b1d */ /* 0x000fec0000010000 */
[----:B------:R-:W-:Y:S05]  /*01c0*/  BRA.U !UP0, `(.L_x_11) ;  /* 0xfffffffd08d47547 */ /* 0x000fea000b83ffff */
.L_x_10:
[----:B0-2---:R-:W0:Y:S01]  /*01d0*/  LDS R5, [R5] ;  /* 0x0000000005057984 */ /* 0x005e220000000800 */
[----:B------:R-:W1:Y:S02]  /*01e0*/  LDC.64 R2, c[0x0][0x388] ;  /* 0x0000e200ff027b82 */ /* 0x000e640000000a00 */
[----:B-1----:R-:W-:Y:S01]  /*01f0*/  IMAD.WIDE.U32 R2, R9, 0x4, R2 ;  /* 0x0000000409027825 */ /* 0x002fe200078e0002 */
[----:B0-----:R-:W0:Y:S04]  /*0200*/  F2I.TRUNC.NTZ R7, R5 ;  /* 0x0000000500077305 */ /* 0x001e28000020f100 */
[----:B0-----:R-:W-:Y:S01]  /*0210*/  STG.E desc[UR6][R2.64], R7 ;  /* 0x0000000702007986 */ /* 0x001fe2000c101906 */
[----:B------:R-:W-:Y:S05]  /*0220*/  EXIT ;  /* 0x000000000000794d */ /* 0x000fea0003800000 */
.L_x_12:
        /* <DEDUP_REMOVED lines=13> */
.L_x_15:


//--------------------- .nv.shared._Z19gpu_scan_blellochv2PiS_i --------------------------
	.section	.nv.shared._Z19gpu_scan_blellochv2PiS_i,"aw",@nobits
	.sectionflags	@""
	.align	16
	.zero		1024


//--------------------- .nv.shared.reserved.0     --------------------------
	.section	.nv.shared.reserved.0,"aw",@nobits
	.weak		__nv_reservedSMEM_offset_0_alias
	.size		__nv_reservedSMEM_offset_0_alias, 0, 64
	.other		__nv_reservedSMEM_offset_0_alias,@"STO_CUDA_RESERVED_SHARED STV_DEFAULT"
__nv_reservedSMEM_offset_0_alias:
	.zero		0
	.zero		64


//--------------------- .nv.shared._Z17gpu_scan_blellochPiS_i --------------------------
	.section	.nv.shared._Z17gpu_scan_blellochPiS_i,"aw",@nobits
	.sectionflags	@""
	.align	16
	.zero		1024


//--------------------- .nv.shared._Z21gpu_scan_hillissteelePiS_i --------------------------
	.section	.nv.shared._Z21gpu_scan_hillissteelePiS_i,"aw",@nobits
	.sectionflags	@""
	.align	16
	.zero		1024


//--------------------- .nv.constant0._Z19gpu_scan_blellochv2PiS_i --------------------------
	.section	.nv.constant0._Z19gpu_scan_blellochv2PiS_i,"a",@progbits
	.sectionflags	@""
	.align	4
.nv.constant0._Z19gpu_scan_blellochv2PiS_i:
	.zero		916


//--------------------- .nv.constant0._Z17gpu_scan_blellochPiS_i --------------------------
	.section	.nv.constant0._Z17gpu_scan_blellochPiS_i,"a",@progbits
	.sectionflags	@""
	.align	4
.nv.constant0._Z17gpu_scan_blellochPiS_i:
	.zero		916


//--------------------- .nv.constant0._Z21gpu_scan_hillissteelePiS_i --------------------------
	.section	.nv.constant0._Z21gpu_scan_hillissteelePiS_i,"a",@progbits
	.sectionflags	@""
	.align	4
.nv.constant0._Z21gpu_scan_hillissteelePiS_i:
	.zero		916


//--------------------- SYMBOLS --------------------------

	.type		.nv.reservedSmem.offset0,@object
	.size		.nv.reservedSmem.offset0,0x4
	.type		.nv.reservedSmem.cap,@object
	.size		.nv.reservedSmem.cap,0x4
